//
// Generated by NVIDIA NVVM Compiler
//
// Compiler Build ID: CL-36424714
// Cuda compilation tools, release 13.0, V13.0.88
// Based on NVVM 20.0.0
//

.version 9.0
.target sm_100
.address_size 64

	// .globl	_Z15prefixSumSharedPfS_i
// _ZZ15prefixSumSharedPfS_iE4temp has been demoted

.visible .entry _Z15prefixSumSharedPfS_i(
	.param .u64 .ptr .align 1 _Z15prefixSumSharedPfS_i_param_0,
	.param .u64 .ptr .align 1 _Z15prefixSumSharedPfS_i_param_1,
	.param .u32 _Z15prefixSumSharedPfS_i_param_2
)
{
	.reg .pred 	%p<6>;
	.reg .b32 	%r<9>;
	.reg .b32 	%f<21>;
	.reg .b64 	%rd<9>;
	// demoted variable
	.shared .align 4 .b8 _ZZ15prefixSumSharedPfS_iE4temp[32];
	ld.param.u64 	%rd1, [_Z15prefixSumSharedPfS_i_param_0];
	ld.param.u64 	%rd2, [_Z15prefixSumSharedPfS_i_param_1];
	ld.param.u32 	%r4, [_Z15prefixSumSharedPfS_i_param_2];
	mov.u32 	%r1, %tid.x;
	mov.u32 	%r5, %ctaid.x;
	mov.u32 	%r6, %ntid.x;
	mad.lo.s32 	%r2, %r5, %r6, %r1;
	setp.ge.s32 	%p1, %r2, %r4;
	shl.b32 	%r7, %r1, 2;
	mov.u32 	%r8, _ZZ15prefixSumSharedPfS_iE4temp;
	add.s32 	%r3, %r8, %r7;
	@%p1 bra 	$L__BB0_2;
	cvta.to.global.u64 	%rd3, %rd1;
	mul.wide.s32 	%rd4, %r2, 4;
	add.s64 	%rd5, %rd3, %rd4;
	ld.global.f32 	%f7, [%rd5];
	st.shared.f32 	[%r3], %f7;
$L__BB0_2:
	bar.sync 	0;
	setp.eq.s32 	%p2, %r1, 0;
	mov.f32 	%f18, 0f00000000;
	@%p2 bra 	$L__BB0_4;
	ld.shared.f32 	%f18, [%r3+-4];
$L__BB0_4:
	bar.sync 	0;
	ld.shared.f32 	%f10, [%r3];
	add.f32 	%f11, %f18, %f10;
	st.shared.f32 	[%r3], %f11;
	bar.sync 	0;
	setp.lt.u32 	%p3, %r1, 2;
	mov.f32 	%f19, 0f00000000;
	@%p3 bra 	$L__BB0_6;
	ld.shared.f32 	%f19, [%r3+-8];
$L__BB0_6:
	bar.sync 	0;
	ld.shared.f32 	%f13, [%r3];
	add.f32 	%f14, %f19, %f13;
	st.shared.f32 	[%r3], %f14;
	bar.sync 	0;
	setp.lt.u32 	%p4, %r1, 4;
	mov.f32 	%f20, 0f00000000;
	@%p4 bra 	$L__BB0_8;
	ld.shared.f32 	%f20, [%r3+-16];
$L__BB0_8:
	setp.ge.s32 	%p5, %r2, %r4;
	bar.sync 	0;
	ld.shared.f32 	%f15, [%r3];
	add.f32 	%f16, %f20, %f15;
	st.shared.f32 	[%r3], %f16;
	bar.sync 	0;
	@%p5 bra 	$L__BB0_10;
	ld.shared.f32 	%f17, [%r3];
	cvta.to.global.u64 	%rd6, %rd2;
	mul.wide.s32 	%rd7, %r2, 4;
	add.s64 	%rd8, %rd6, %rd7;
	st.global.f32 	[%rd8], %f17;
$L__BB0_10:
	ret;

}


// ===== COMPILED SASS (sm_100) =====

	.target	sm_100

	.elftype	@"ET_EXEC"


//--------------------- .note.nv.tkinfo           --------------------------
	.section	.note.nv.tkinfo,"",@"SHT_NOTE"
	.sectionflags	@"SHF_NOTE_NV_TKINFO"
	.tkinfo
        /*0018*/ 	.word	0x00000002
        /*0030*/ 	.string	""
        /*0030*/ 	.string	"ptxas"
        /*0030*/ 	.string	"Cuda compilation tools, release 13.0, V13.0.88"
        /*0030*/ 	.string	"Build cuda_13.0.r13.0/compiler.36424714_0"
        /*0030*/ 	.string	"-arch sm_100 -m 64 "



//--------------------- .note.nv.cuinfo           --------------------------
	.section	.note.nv.cuinfo,"",@"SHT_NOTE"
	.sectionflags	@"SHF_NOTE_NV_CUINFO"
        /*0018*/ 	.short	0x0002
        /*001a*/ 	.short	0x0064
        /*001c*/ 	.short	0x0082
	.zero		2


//--------------------- .nv.info                  --------------------------
	.section	.nv.info,"",@"SHT_CUDA_INFO"
	.align	4


	//----- nvinfo : EIATTR_REGCOUNT
	.align		4
        /*0000*/ 	.byte	0x04, 0x2f
        /*0002*/ 	.short	(.L_1 - .L_0)
	.align		4
.L_0:
        /*0004*/ 	.word	index@(_Z15prefixSumSharedPfS_i)
        /*0008*/ 	.word	0x0000000a


	//----- nvinfo : EIATTR_FRAME_SIZE
	.align		4
.L_1:
        /*000c*/ 	.byte	0x04, 0x11
        /*000e*/ 	.short	(.L_3 - .L_2)
	.align		4
.L_2:
        /*0010*/ 	.word	index@(_Z15prefixSumSharedPfS_i)
        /*0014*/ 	.word	0x00000000


	//----- nvinfo : EIATTR_MIN_STACK_SIZE
	.align		4
.L_3:
        /*0018*/ 	.byte	0x04, 0x12
        /*001a*/ 	.short	(.L_5 - .L_4)
	.align		4
.L_4:
        /*001c*/ 	.word	index@(_Z15prefixSumSharedPfS_i)
        /*0020*/ 	.word	0x00000000
.L_5:


//--------------------- .nv.compat                --------------------------
	.section	.nv.compat,"",@"SHT_CUDA_COMPAT_INFO"
	.align	4
        /*0000*/ 	.byte	0x02, 0x09, 0x00, 0x00, 0x02, 0x02, 0x01, 0x00, 0x02, 0x05, 0x05, 0x00, 0x03, 0x07, 0x01, 0x01
        /*0010*/ 	.byte	0x02, 0x03, 0x00, 0x00, 0x02, 0x06, 0x01, 0x00, 0x04, 0x0b, 0x08, 0x00, 0x09, 0x00, 0x00, 0x00
        /*0020*/ 	.byte	0x00, 0x00, 0x00, 0x00


//--------------------- .nv.info._Z15prefixSumSharedPfS_i --------------------------
	.section	.nv.info._Z15prefixSumSharedPfS_i,"",@"SHT_CUDA_INFO"
	.sectionflags	@""
	.align	4


	//----- nvinfo : EIATTR_CUDA_API_VERSION
	.align		4
        /*0000*/ 	.byte	0x04, 0x37
        /*0002*/ 	.short	(.L_7 - .L_6)
.L_6:
        /*0004*/ 	.word	0x00000082


	//----- nvinfo : EIATTR_KPARAM_INFO
	.align		4
.L_7:
        /*0008*/ 	.byte	0x04, 0x17
        /*000a*/ 	.short	(.L_9 - .L_8)
.L_8:
        /*000c*/ 	.word	0x00000000
        /*0010*/ 	.short	0x0002
        /*0012*/ 	.short	0x0010
        /*0014*/ 	.byte	0x00, 0xf0, 0x11, 0x00


	//----- nvinfo : EIATTR_KPARAM_INFO
	.align		4
.L_9:
        /*0018*/ 	.byte	0x04, 0x17
        /*001a*/ 	.short	(.L_11 - .L_10)
.L_10:
        /*001c*/ 	.word	0x00000000
        /*0020*/ 	.short	0x0001
        /*0022*/ 	.short	0x0008
        /*0024*/ 	.byte	0x00, 0xf5, 0x21, 0x00


	//----- nvinfo : EIATTR_KPARAM_INFO
	.align		4
.L_11:
        /*0028*/ 	.byte	0x04, 0x17
        /*002a*/ 	.short	(.L_13 - .L_12)
.L_12:
        /*002c*/ 	.word	0x00000000
        /*0030*/ 	.short	0x0000
        /*0032*/ 	.short	0x0000
        /*0034*/ 	.byte	0x00, 0xf5, 0x21, 0x00


	//----- nvinfo : EIATTR_SPARSE_MMA_MASK
	.align		4
.L_13:
        /*0038*/ 	.byte	0x03, 0x50
        /*003a*/ 	.short	0x0000


	//----- nvinfo : EIATTR_MAXREG_COUNT
	.align		4
        /*003c*/ 	.byte	0x03, 0x1b
        /*003e*/ 	.short	0x00ff


	//----- nvinfo : EIATTR_NUM_BARRIERS
	.align		4
        /*0040*/ 	.byte	0x02, 0x4c
        /*0042*/ 	.byte	0x01
	.zero		1


	//----- nvinfo : EIATTR_MERCURY_ISA_VERSION
	.align		4
        /*0044*/ 	.byte	0x03, 0x5f
        /*0046*/ 	.short	0x0101


	//----- nvinfo : EIATTR_VRC_CTA_INIT_COUNT
	.align		4
        /*0048*/ 	.byte	0x02, 0x4a
	.zero		1
	.zero		1


	//----- nvinfo : EIATTR_EXIT_INSTR_OFFSETS
	.align		4
        /*004c*/ 	.byte	0x04, 0x1c
        /*004e*/ 	.short	(.L_15 - .L_14)


	//   ....[0]....
.L_14:
        /*0050*/ 	.word	0x00000290


	//   ....[1]....
        /*0054*/ 	.word	0x000002e0


	//----- nvinfo : EIATTR_CBANK_PARAM_SIZE
	.align		4
.L_15:
        /*0058*/ 	.byte	0x03, 0x19
        /*005a*/ 	.short	0x0014


	//----- nvinfo : EIATTR_PARAM_CBANK
	.align		4
        /*005c*/ 	.byte	0x04, 0x0a
        /*005e*/ 	.short	(.L_17 - .L_16)
	.align		4
.L_16:
        /*0060*/ 	.word	index@(.nv.constant0._Z15prefixSumSharedPfS_i)
        /*0064*/ 	.short	0x0380
        /*0066*/ 	.short	0x0014


	//----- nvinfo : EIATTR_SW_WAR
	.align		4
.L_17:
        /*0068*/ 	.byte	0x04, 0x36
        /*006a*/ 	.short	(.L_19 - .L_18)
.L_18:
        /*006c*/ 	.word	0x00000008
.L_19:


//--------------------- .nv.callgraph             --------------------------
	.section	.nv.callgraph,"",@"SHT_CUDA_CALLGRAPH"
	.align	4
	.sectionentsize	8
	.align		4
        /*0000*/ 	.word	0x00000000
	.align		4
        /*0004*/ 	.word	0xffffffff
	.align		4
        /*0008*/ 	.word	0x00000000
	.align		4
        /*000c*/ 	.word	0xfffffffe
	.align		4
        /*0010*/ 	.word	0x00000000
	.align		4
        /*0014*/ 	.word	0xfffffffd
	.align		4
        /*0018*/ 	.word	0x00000000
	.align		4
        /*001c*/ 	.word	0xfffffffc


//--------------------- .text._Z15prefixSumSharedPfS_i --------------------------
	.section	.text._Z15prefixSumSharedPfS_i,"ax",@progbits
	.align	128
        .global         _Z15prefixSumSharedPfS_i
        .type           _Z15prefixSumSharedPfS_i,@function
        .size           _Z15prefixSumSharedPfS_i,(.L_x_1 - _Z15prefixSumSharedPfS_i)
        .other          _Z15prefixSumSharedPfS_i,@"STO_CUDA_ENTRY STV_DEFAULT"
_Z15prefixSumSharedPfS_i:
.text._Z15prefixSumSharedPfS_i:
[----:B------:R-:W-:Y:S01]  /*0000*/  LDC R1, c[0x0][0x37c] ;  /* 0x0000df00ff017b82 */ /* 0x000fe20000000800 */
[----:B------:R-:W0:Y:S07]  /*0010*/  S2R R6, SR_TID.X ;  /* 0x0000000000067919 */ /* 0x000e2e0000002100 */
[----:B------:R-:W0:Y:S01]  /*0020*/  S2UR UR4, SR_CTAID.X ;  /* 0x00000000000479c3 */ /* 0x000e220000002500 */
[----:B------:R-:W1:Y:S01]  /*0030*/  LDCU UR5, c[0x0][0x390] ;  /* 0x00007200ff0577ac */ /* 0x000e620008000800 */
[----:B------:R-:W2:Y:S06]  /*0040*/  LDCU.64 UR6, c[0x0][0x358] ;  /* 0x00006b00ff0677ac */ /* 0x000eac0008000a00 */
[----:B------:R-:W0:Y:S02]  /*0050*/  LDC R5, c[0x0][0x360] ;  /* 0x0000d800ff057b82 */ /* 0x000e240000000800 */
[----:B0-----:R-:W-:-:S05]  /*0060*/  IMAD R5, R5, UR4, R6 ;  /* 0x0000000405057c24 */ /* 0x001fca000f8e0206 */
[----:B-1----:R-:W-:-:S13]  /*0070*/  ISETP.GE.AND P0, PT, R5, UR5, PT ;  /* 0x0000000505007c0c */ /* 0x002fda000bf06270 */
[----:B------:R-:W0:Y:S02]  /*0080*/  @!P0 LDC.64 R2, c[0x0][0x380] ;  /* 0x0000e000ff028b82 */ /* 0x000e240000000a00 */
[----:B0-----:R-:W-:-:S06]  /*0090*/  @!P0 IMAD.WIDE R2, R5, 0x4, R2 ;  /* 0x0000000405028825 */ /* 0x001fcc00078e0202 */
[----:B--2---:R0:W2:Y:S01]  /*00a0*/  @!P0 LDG.E R3, desc[UR6][R2.64] ;  /* 0x0000000602038981 */ /* 0x0040a2000c1e1900 */
[----:B------:R-:W1:Y:S01]  /*00b0*/  S2UR UR5, SR_CgaCtaId ;  /* 0x00000000000579c3 */ /* 0x000e620000008800 */
[----:B------:R-:W-:Y:S01]  /*00c0*/  UMOV UR4, 0x400 ;  /* 0x0000040000047882 */ /* 0x000fe20000000000 */
[----:B------:R-:W-:Y:S01]  /*00d0*/  ISETP.NE.AND P1, PT, R6, RZ, PT ;  /* 0x000000ff0600720c */ /* 0x000fe20003f25270 */
[----:B------:R-:W-:Y:S01]  /*00e0*/  HFMA2 R4, -RZ, RZ, 0, 0 ;  /* 0x00000000ff047431 */ /* 0x000fe200000001ff */
[----:B0-----:R-:W-:Y:S01]  /*00f0*/  MOV R2, RZ ;  /* 0x000000ff00027202 */ /* 0x001fe20000000f00 */
[----:B-1----:R-:W-:-:S06]  /*0100*/  ULEA UR4, UR5, UR4, 0x18 ;  /* 0x0000000405047291 */ /* 0x002fcc000f8ec0ff */
[----:B------:R-:W-:-:S05]  /*0110*/  LEA R0, R6, UR4, 0x2 ;  /* 0x0000000406007c11 */ /* 0x000fca000f8e10ff */
[----:B--2---:R-:W-:Y:S01]  /*0120*/  @!P0 STS [R0], R3 ;  /* 0x0000000300008388 */ /* 0x004fe20000000800 */
[----:B------:R-:W-:Y:S06]  /*0130*/  BAR.SYNC.DEFER_BLOCKING 0x0 ;  /* 0x0000000000007b1d */ /* 0x000fec0000010000 */
[----:B------:R-:W-:Y:S02]  /*0140*/  @P1 LDS R4, [R0+-0x4] ;  /* 0xfffffc0000041984 */ /* 0x000fe40000000800 */
[----:B------:R-:W-:Y:S01]  /*0150*/  BAR.SYNC.DEFER_BLOCKING 0x0 ;  /* 0x0000000000007b1d */ /* 0x000fe20000010000 */
[----:B------:R-:W-:-:S05]  /*0160*/  ISETP.GE.U32.AND P1, PT, R6, 0x2, PT ;  /* 0x000000020600780c */ /* 0x000fca0003f26070 */
[----:B------:R-:W0:Y:S02]  /*0170*/  LDS R7, [R0] ;  /* 0x0000000000077984 */ /* 0x000e240000000800 */
[----:B0-----:R-:W-:-:S05]  /*0180*/  FADD R7, R7, R4 ;  /* 0x0000000407077221 */ /* 0x001fca0000000000 */
[----:B------:R-:W-:Y:S01]  /*0190*/  STS [R0], R7 ;  /* 0x0000000700007388 */ /* 0x000fe20000000800 */
[----:B------:R-:W-:Y:S06]  /*01a0*/  BAR.SYNC.DEFER_BLOCKING 0x0 ;  /* 0x0000000000007b1d */ /* 0x000fec0000010000 */
[----:B------:R-:W-:Y:S02]  /*01b0*/  @P1 LDS R2, [R0+-0x8] ;  /* 0xfffff80000021984 */ /* 0x000fe40000000800 */
[----:B------:R-:W-:Y:S01]  /*01c0*/  BAR.SYNC.DEFER_BLOCKING 0x0 ;  /* 0x0000000000007b1d */ /* 0x000fe20000010000 */
[----:B------:R-:W-:-:S05]  /*01d0*/  ISETP.GE.U32.AND P1, PT, R6, 0x4, PT ;  /* 0x000000040600780c */ /* 0x000fca0003f26070 */
[----:B------:R-:W0:Y:S02]  /*01e0*/  LDS R3, [R0] ;  /* 0x0000000000037984 */ /* 0x000e240000000800 */
[----:B0-----:R-:W-:Y:S01]  /*01f0*/  FADD R3, R3, R2 ;  /* 0x0000000203037221 */ /* 0x001fe20000000000 */
[----:B------:R-:W-:-:S04]  /*0200*/  HFMA2 R2, -RZ, RZ, 0, 0 ;  /* 0x00000000ff027431 */ /* 0x000fc800000001ff */
[----:B------:R-:W-:Y:S01]  /*0210*/  STS [R0], R3 ;  /* 0x0000000300007388 */ /* 0x000fe20000000800 */
[----:B------:R-:W-:Y:S06]  /*0220*/  BAR.SYNC.DEFER_BLOCKING 0x0 ;  /* 0x0000000000007b1d */ /* 0x000fec0000010000 */
[----:B------:R-:W-:Y:S02]  /*0230*/  @P1 LDS R2, [R0+-0x10] ;  /* 0xfffff00000021984 */ /* 0x000fe40000000800 */
[----:B------:R-:W-:Y:S06]  /*0240*/  BAR.SYNC.DEFER_BLOCKING 0x0 ;  /* 0x0000000000007b1d */ /* 0x000fec0000010000 */
[----:B------:R-:W0:Y:S02]  /*0250*/  LDS R7, [R0] ;  /* 0x0000000000077984 */ /* 0x000e240000000800 */
[----:B0-----:R-:W-:-:S05]  /*0260*/  FADD R7, R7, R2 ;  /* 0x0000000207077221 */ /* 0x001fca0000000000 */
[----:B------:R0:W-:Y:S01]  /*0270*/  STS [R0], R7 ;  /* 0x0000000700007388 */ /* 0x0001e20000000800 */
[----:B------:R-:W-:Y:S06]  /*0280*/  BAR.SYNC.DEFER_BLOCKING 0x0 ;  /* 0x0000000000007b1d */ /* 0x000fec0000010000 */
[----:B------:R-:W-:Y:S05]  /*0290*/  @P0 EXIT ;  /* 0x000000000000094d */ /* 0x000fea0003800000 */
[----:B0-----:R-:W0:Y:S01]  /*02a0*/  LDS R7, [R0] ;  /* 0x0000000000077984 */ /* 0x001e220000000800 */
[----:B------:R-:W1:Y:S02]  /*02b0*/  LDC.64 R2, c[0x0][0x388] ;  /* 0x0000e200ff027b82 */ /* 0x000e640000000a00 */
[----:B-1----:R-:W-:-:S05]  /*02c0*/  IMAD.WIDE R2, R5, 0x4, R2 ;  /* 0x0000000405027825 */ /* 0x002fca00078e0202 */
[----:B0-----:R-:W-:Y:S01]  /*02d0*/  STG.E desc[UR6][R2.64], R7 ;  /* 0x0000000702007986 */ /* 0x001fe2000c101906 */
[----:B------:R-:W-:Y:S05]  /*02e0*/  EXIT ;  /* 0x000000000000794d */ /* 0x000fea0003800000 */
.L_x_0:
[----:B------:R-:W-:-:S00]  /*02f0*/  BRA `(.L_x_0) ;  /* 0xfffffffc00fc7947 */ /* 0x000fc0000383ffff */
[----:B------:R-:W-:-:S00]  /*0300*/  NOP ;  /* 0x0000000000007918 */ /* 0x000fc00000000000 */
[----:B------:R-:W-:-:S00]  /*0310*/  NOP ;  /* 0x0000000000007918 */ /* 0x000fc00000000000 */
[----:B------:R-:W-:-:S00]  /*0320*/  NOP ;  /* 0x0000000000007918 */ /* 0x000fc00000000000 */
[----:B------:R-:W-:-:S00]  /*0330*/  NOP ;  /* 0x0000000000007918 */ /* 0x000fc00000000000 */
[----:B------:R-:W-:-:S00]  /*0340*/  NOP ;  /* 0x0000000000007918 */ /* 0x000fc00000000000 */
[----:B------:R-:W-:-:S00]  /*0350*/  NOP ;  /* 0x0000000000007918 */ /* 0x000fc00000000000 */
[----:B------:R-:W-:-:S00]  /*0360*/  NOP ;  /* 0x0000000000007918 */ /* 0x000fc00000000000 */
[----:B------:R-:W-:-:S00]  /*0370*/  NOP ;  /* 0x0000000000007918 */ /* 0x000fc00000000000 */
.L_x_1:


//--------------------- .nv.shared._Z15prefixSumSharedPfS_i --------------------------
	.section	.nv.shared._Z15prefixSumSharedPfS_i,"aw",@nobits
	.sectionflags	@""
	.align	4
.nv.shared._Z15prefixSumSharedPfS_i:
	.zero		1056


//--------------------- .nv.shared.reserved.0     --------------------------
	.section	.nv.shared.reserved.0,"aw",@nobits
	.weak		__nv_reservedSMEM_offset_0_alias
	.size		__nv_reservedSMEM_offset_0_alias, 0, 64
	.other		__nv_reservedSMEM_offset_0_alias,@"STO_CUDA_RESERVED_SHARED STV_DEFAULT"
__nv_reservedSMEM_offset_0_alias:
	.zero		0
	.zero		64


//--------------------- .nv.constant0._Z15prefixSumSharedPfS_i --------------------------
	.section	.nv.constant0._Z15prefixSumSharedPfS_i,"a",@progbits
	.sectionflags	@""
	.align	4
.nv.constant0._Z15prefixSumSharedPfS_i:
	.zero		916


//--------------------- SYMBOLS --------------------------

	.type		.nv.reservedSmem.offset0,@object
	.size		.nv.reservedSmem.offset0,0x4
	.type		.nv.reservedSmem.cap,@object
	.size		.nv.reservedSmem.cap,0x4
